	.headerflags	@"EF_CUDA_TEXMODE_UNIFIED EF_CUDA_64BIT_ADDRESS EF_CUDA_ACCELERATORS EF_CUDA_SM90 EF_CUDA_VIRTUAL_SM(EF_CUDA_SM90)"
	.elftype	@"ET_EXEC"


//--------------------- .nv.info                  --------------------------
	.section	.nv.info,"",@"SHT_CUDA_INFO"
	.align	4


	//----- nvinfo : EIATTR_REGCOUNT
	.align		4
        /*0000*/ 	.byte	0x04, 0x2f
        /*0002*/ 	.short	(.L_3 - .L_2)
	.align		4
.L_2:
        /*0004*/ 	.word	index@(triton_poi_fused__native_batch_norm_legit_no_training_mul_sigmoid_20)
        /*0008*/ 	.word	0x00000017


	//----- nvinfo : EIATTR_MIN_STACK_SIZE
	.align		4
.L_3:
        /*000c*/ 	.byte	0x04, 0x12
        /*000e*/ 	.short	(.L_5 - .L_4)
	.align		4
.L_4:
        /*0010*/ 	.word	index@(triton_poi_fused__native_batch_norm_legit_no_training_mul_sigmoid_20)
        /*0014*/ 	.word	0x00000000


	//----- nvinfo : EIATTR_FRAME_SIZE
	.align		4
.L_5:
        /*0018*/ 	.byte	0x04, 0x11
        /*001a*/ 	.short	(.L_7 - .L_6)
	.align		4
.L_6:
        /*001c*/ 	.word	index@(triton_poi_fused__native_batch_norm_legit_no_training_mul_sigmoid_20)
        /*0020*/ 	.word	0x00000000


	//----- nvinfo : EIATTR_MIN_STACK_SIZE
	.align		4
.L_7:
        /*0024*/ 	.byte	0x04, 0x12
        /*0026*/ 	.short	(.L_9 - .L_8)
	.align		4
.L_8:
        /*0028*/ 	.word	index@(triton_poi_fused__native_batch_norm_legit_no_training_mul_sigmoid_20)
        /*002c*/ 	.word	0x00000000
.L_9:


//--------------------- .nv.info.triton_poi_fused__native_batch_norm_legit_no_training_mul_sigmoid_20 --------------------------
	.section	.nv.info.triton_poi_fused__native_batch_norm_legit_no_training_mul_sigmoid_20,"",@"SHT_CUDA_INFO"
	.sectionflags	@""
	.align	4


	//----- nvinfo : EIATTR_CUDA_API_VERSION
	.align		4
        /*0000*/ 	.byte	0x04, 0x37
        /*0002*/ 	.short	(.L_11 - .L_10)
.L_10:
        /*0004*/ 	.word	0x0000007c


	//----- nvinfo : EIATTR_KPARAM_INFO
	.align		4
.L_11:
        /*0008*/ 	.byte	0x04, 0x17
        /*000a*/ 	.short	(.L_13 - .L_12)
.L_12:
        /*000c*/ 	.word	0x00000000
        /*0010*/ 	.short	0x0006
        /*0012*/ 	.short	0x0030
        /*0014*/ 	.byte	0x00, 0xf0, 0x11, 0x00


	//----- nvinfo : EIATTR_KPARAM_INFO
	.align		4
.L_13:
        /*0018*/ 	.byte	0x04, 0x17
        /*001a*/ 	.short	(.L_15 - .L_14)
.L_14:
        /*001c*/ 	.word	0x00000000
        /*0020*/ 	.short	0x0005
        /*0022*/ 	.short	0x0028
        /*0024*/ 	.byte	0x00, 0xf4, 0x21, 0x00


	//----- nvinfo : EIATTR_KPARAM_INFO
	.align		4
.L_15:
        /*0028*/ 	.byte	0x04, 0x17
        /*002a*/ 	.short	(.L_17 - .L_16)
.L_16:
        /*002c*/ 	.word	0x00000000
        /*0030*/ 	.short	0x0004
        /*0032*/ 	.short	0x0020
        /*0034*/ 	.byte	0x00, 0xf4, 0x21, 0x00


	//----- nvinfo : EIATTR_KPARAM_INFO
	.align		4
.L_17:
        /*0038*/ 	.byte	0x04, 0x17
        /*003a*/ 	.short	(.L_19 - .L_18)
.L_18:
        /*003c*/ 	.word	0x00000000
        /*0040*/ 	.short	0x0003
        /*0042*/ 	.short	0x0018
        /*0044*/ 	.byte	0x00, 0xf4, 0x21, 0x00


	//----- nvinfo : EIATTR_KPARAM_INFO
	.align		4
.L_19:
        /*0048*/ 	.byte	0x04, 0x17
        /*004a*/ 	.short	(.L_21 - .L_20)
.L_20:
        /*004c*/ 	.word	0x00000000
        /*0050*/ 	.short	0x0002
        /*0052*/ 	.short	0x0010
        /*0054*/ 	.byte	0x00, 0xf4, 0x21, 0x00


	//----- nvinfo : EIATTR_KPARAM_INFO
	.align		4
.L_21:
        /*0058*/ 	.byte	0x04, 0x17
        /*005a*/ 	.short	(.L_23 - .L_22)
.L_22:
        /*005c*/ 	.word	0x00000000
        /*0060*/ 	.short	0x0001
        /*0062*/ 	.short	0x0008
        /*0064*/ 	.byte	0x00, 0xf4, 0x21, 0x00


	//----- nvinfo : EIATTR_KPARAM_INFO
	.align		4
.L_23:
        /*0068*/ 	.byte	0x04, 0x17
        /*006a*/ 	.short	(.L_25 - .L_24)
.L_24:
        /*006c*/ 	.word	0x00000000
        /*0070*/ 	.short	0x0000
        /*0072*/ 	.short	0x0000
        /*0074*/ 	.byte	0x00, 0xf4, 0x21, 0x00


	//----- nvinfo : EIATTR_SPARSE_MMA_MASK
	.align		4
.L_25:
        /*0078*/ 	.byte	0x03, 0x50
        /*007a*/ 	.short	0x0000


	//----- nvinfo : EIATTR_MAXREG_COUNT
	.align		4
        /*007c*/ 	.byte	0x03, 0x1b
        /*007e*/ 	.short	0x00ff


	//----- nvinfo : EIATTR_EXIT_INSTR_OFFSETS
	.align		4
        /*0080*/ 	.byte	0x04, 0x1c
        /*0082*/ 	.short	(.L_27 - .L_26)


	//   ....[0]....
.L_26:
        /*0084*/ 	.word	0x00000580


	//   ....[1]....
        /*0088*/ 	.word	0x000005a0


	//----- nvinfo : EIATTR_REQNTID
	.align		4
.L_27:
        /*008c*/ 	.byte	0x04, 0x10
        /*008e*/ 	.short	(.L_29 - .L_28)
.L_28:
        /*0090*/ 	.word	0x00000080
        /*0094*/ 	.word	0x00000001
        /*0098*/ 	.word	0x00000001


	//----- nvinfo : EIATTR_CBANK_PARAM_SIZE
	.align		4
.L_29:
        /*009c*/ 	.byte	0x03, 0x19
        /*009e*/ 	.short	0x0034


	//----- nvinfo : EIATTR_PARAM_CBANK
	.align		4
        /*00a0*/ 	.byte	0x04, 0x0a
        /*00a2*/ 	.short	(.L_31 - .L_30)
	.align		4
.L_30:
        /*00a4*/ 	.word	index@(.nv.constant0.triton_poi_fused__native_batch_norm_legit_no_training_mul_sigmoid_20)
        /*00a8*/ 	.short	0x0210
        /*00aa*/ 	.short	0x0034


	//----- nvinfo : EIATTR_SW_WAR
	.align		4
.L_31:
        /*00ac*/ 	.byte	0x04, 0x36
        /*00ae*/ 	.short	(.L_33 - .L_32)
.L_32:
        /*00b0*/ 	.word	0x00000008
.L_33:


//--------------------- .nv.callgraph             --------------------------
	.section	.nv.callgraph,"",@"SHT_CUDA_CALLGRAPH"
	.align	4
	.sectionentsize	8
	.align		4
        /*0000*/ 	.word	0x00000000
	.align		4
        /*0004*/ 	.word	0xffffffff
	.align		4
        /*0008*/ 	.word	0x00000000
	.align		4
        /*000c*/ 	.word	0xfffffffe
	.align		4
        /*0010*/ 	.word	0x00000000
	.align		4
        /*0014*/ 	.word	0xfffffffd
	.align		4
        /*0018*/ 	.word	0x00000000
	.align		4
        /*001c*/ 	.word	0xfffffffc


//--------------------- .nv.constant4             --------------------------
	.section	.nv.constant4,"a",@progbits
	.align	8
	.align		8
.nv.constant4:
        /*0000*/ 	.dword	_$_str
	.align		8
        /*0008*/ 	.dword	_$_str_$_2


//--------------------- .text.triton_poi_fused__native_batch_norm_legit_no_training_mul_sigmoid_20 --------------------------
	.section	.text.triton_poi_fused__native_batch_norm_legit_no_training_mul_sigmoid_20,"ax",@progbits
	.align	128
        .global         triton_poi_fused__native_batch_norm_legit_no_training_mul_sigmoid_20
        .type           triton_poi_fused__native_batch_norm_legit_no_training_mul_sigmoid_20,@function
        .size           triton_poi_fused__native_batch_norm_legit_no_training_mul_sigmoid_20,(.L_x_1 - triton_poi_fused__native_batch_norm_legit_no_training_mul_sigmoid_20)
        .other          triton_poi_fused__native_batch_norm_legit_no_training_mul_sigmoid_20,@"STO_CUDA_ENTRY STV_DEFAULT"
triton_poi_fused__native_batch_norm_legit_no_training_mul_sigmoid_20:
.text.triton_poi_fused__native_batch_norm_legit_no_training_mul_sigmoid_20:
[----:B------:R-:W0:Y:S01]  /*0000*/  LDC R1, c[0x0][0x28] ;  /* 0x00000a00ff017b82 */ /* 0x000e220000000800 */
[----:B------:R-:W1:Y:S07]  /*0010*/  S2R R0, SR_TID.X ;  /* 0x0000000000007919 */ /* 0x000e6e0000002100 */
[----:B------:R-:W2:Y:S01]  /*0020*/  LDC.64 R8, c[0x0][0x228] ;  /* 0x00008a00ff087b82 */ /* 0x000ea20000000a00 */
[----:B------:R-:W-:Y:S01]  /*0030*/  ULDC.64 UR4, c[0x0][0x208] ;  /* 0x0000820000047ab9 */ /* 0x000fe20000000a00 */
[----:B------:R-:W3:Y:S06]  /*0040*/  S2R R5, SR_CTAID.X ;  /* 0x0000000000057919 */ /* 0x000eec0000002500 */
[----:B------:R-:W4:Y:S08]  /*0050*/  LDC.64 R14, c[0x0][0x220] ;  /* 0x00008800ff0e7b82 */ /* 0x000f300000000a00 */
[----:B------:R-:W5:Y:S08]  /*0060*/  LDC.64 R12, c[0x0][0x218] ;  /* 0x00008600ff0c7b82 */ /* 0x000f700000000a00 */
[----:B------:R-:W5:Y:S01]  /*0070*/  LDC.64 R16, c[0x0][0x230] ;  /* 0x00008c00ff107b82 */ /* 0x000f620000000a00 */
[----:B-1----:R-:W-:-:S07]  /*0080*/  SHF.L.U32 R0, R0, 0x1, RZ ;  /* 0x0000000100007819 */ /* 0x002fce00000006ff */
[----:B------:R-:W1:Y:S01]  /*0090*/  LDC.64 R18, c[0x0][0x238] ;  /* 0x00008e00ff127b82 */ /* 0x000e620000000a00 */
[----:B---3--:R-:W-:Y:S02]  /*00a0*/  SHF.R.S32.HI R3, RZ, 0x17, R5 ;  /* 0x00000017ff037819 */ /* 0x008fe40000011405 */
[----:B------:R-:W-:Y:S02]  /*00b0*/  LOP3.LUT R0, R0, 0xfe, RZ, 0xc0, !PT ;  /* 0x000000fe00007812 */ /* 0x000fe400078ec0ff */
[----:B------:R-:W-:Y:S02]  /*00c0*/  SGXT R3, R3, 0x1 ;  /* 0x000000010303781a */ /* 0x000fe40000000200 */
[----:B------:R-:W-:-:S04]  /*00d0*/  LEA R0, R5, R0, 0x8 ;  /* 0x0000000005007211 */ /* 0x000fc800078e40ff */
[----:B------:R-:W-:Y:S02]  /*00e0*/  LEA.HI R3, R3, R0, RZ, 0x3 ;  /* 0x0000000003037211 */ /* 0x000fe400078f18ff */
[----:B------:R-:W-:Y:S02]  /*00f0*/  ISETP.GE.AND P0, PT, R0, 0x800, PT ;  /* 0x000008000000780c */ /* 0x000fe40003f06270 */
[----:B------:R-:W-:-:S04]  /*0100*/  LOP3.LUT R3, R3, 0xfffffff8, RZ, 0xc0, !PT ;  /* 0xfffffff803037812 */ /* 0x000fc800078ec0ff */
[----:B------:R-:W-:Y:S02]  /*0110*/  IADD3 R11, R0, -R3, RZ ;  /* 0x80000003000b7210 */ /* 0x000fe40007ffe0ff */
[----:B------:R-:W-:-:S03]  /*0120*/  CS2R R2, SRZ ;  /* 0x0000000000027805 */ /* 0x000fc6000001ff00 */
[----:B--2---:R-:W-:-:S05]  /*0130*/  IMAD.WIDE R8, R11, 0x4, R8 ;  /* 0x000000040b087825 */ /* 0x004fca00078e0208 */
[----:B------:R2:W3:Y:S01]  /*0140*/  @!P0 LDG.E.EL.64 R2, desc[UR4][R8.64] ;  /* 0x0000000408028981 */ /* 0x0004e2000c2e1b00 */
[----:B------:R-:W-:Y:S02]  /*0150*/  CS2R R4, SRZ ;  /* 0x0000000000047805 */ /* 0x000fe4000001ff00 */
[----:B------:R-:W-:Y:S01]  /*0160*/  CS2R R6, SRZ ;  /* 0x0000000000067805 */ /* 0x000fe2000001ff00 */
[----:B----4-:R-:W-:-:S04]  /*0170*/  IMAD.WIDE R14, R11, 0x4, R14 ;  /* 0x000000040b0e7825 */ /* 0x010fc800078e020e */
[----:B-----5:R-:W-:Y:S01]  /*0180*/  IMAD.WIDE R12, R0, 0x4, R12 ;  /* 0x00000004000c7825 */ /* 0x020fe200078e020c */
[----:B------:R4:W5:Y:S01]  /*0190*/  @!P0 LDG.E.EL.64 R4, desc[UR4][R14.64] ;  /* 0x000000040e048981 */ /* 0x000962000c2e1b00 */
[----:B--2---:R-:W-:Y:S02]  /*01a0*/  CS2R R8, SRZ ;  /* 0x0000000000087805 */ /* 0x004fe4000001ff00 */
[C---:B0-----:R-:W-:Y:S01]  /*01b0*/  IMAD.WIDE R16, R11.reuse, 0x4, R16 ;  /* 0x000000040b107825 */ /* 0x041fe200078e0210 */
[----:B------:R0:W5:Y:S03]  /*01c0*/  @!P0 LDG.E.64 R6, desc[UR4][R12.64] ;  /* 0x000000040c068981 */ /* 0x000166000c1e1b00 */
[----:B-1----:R-:W-:Y:S01]  /*01d0*/  IMAD.WIDE R18, R11, 0x4, R18 ;  /* 0x000000040b127825 */ /* 0x002fe200078e0212 */
[----:B------:R-:W-:-:S04]  /*01e0*/  CS2R R10, SRZ ;  /* 0x00000000000a7805 */ /* 0x000fc8000001ff00 */
[----:B------:R-:W2:Y:S04]  /*01f0*/  @!P0 LDG.E.EL.64 R8, desc[UR4][R18.64] ;  /* 0x0000000412088981 */ /* 0x000ea8000c2e1b00 */
[----:B------:R-:W2:Y:S01]  /*0200*/  @!P0 LDG.E.EL.64 R10, desc[UR4][R16.64] ;  /* 0x00000004100a8981 */ /* 0x000ea2000c2e1b00 */
[----:B---3--:R-:W-:Y:S01]  /*0210*/  FADD R2, R2, 0.0010000000474974513054 ;  /* 0x3a83126f02027421 */ /* 0x008fe20000000000 */
[----:B------:R-:W-:-:S03]  /*0220*/  FADD R3, R3, 0.0010000000474974513054 ;  /* 0x3a83126f03037421 */ /* 0x000fc60000000000 */
[----:B------:R-:W1:Y:S08]  /*0230*/  MUFU.SQRT R20, R2 ;  /* 0x0000000200147308 */ /* 0x000e700000002000 */
[----:B----4-:R-:W3:Y:S01]  /*0240*/  MUFU.SQRT R14, R3 ;  /* 0x00000003000e7308 */ /* 0x010ee20000002000 */
[C---:B-1----:R-:W-:Y:S02]  /*0250*/  FSETP.GT.AND P1, PT, R20.reuse, 8.50705917302346158658e+37, PT ;  /* 0x7e8000001400780b */ /* 0x042fe40003f24000 */
[----:B------:R-:W-:-:S02]  /*0260*/  FSETP.GEU.AND P3, PT, R20, 1.175494350822287508e-38, PT ;  /* 0x008000001400780b */ /* 0x000fc40003f6e000 */
[C---:B---3--:R-:W-:Y:S02]  /*0270*/  FSETP.GT.AND P2, PT, R14.reuse, 8.50705917302346158658e+37, PT ;  /* 0x7e8000000e00780b */ /* 0x048fe40003f44000 */
[----:B------:R-:W-:-:S07]  /*0280*/  FSETP.GEU.AND P4, PT, R14, 1.175494350822287508e-38, PT ;  /* 0x008000000e00780b */ /* 0x000fce0003f8e000 */
[----:B------:R-:W-:Y:S01]  /*0290*/  @P1 FMUL R20, R20, 0.25 ;  /* 0x3e80000014141820 */ /* 0x000fe20000400000 */
[----:B------:R-:W-:-:S03]  /*02a0*/  HFMA2.MMA R2, -RZ, RZ, 1.625, 0 ;  /* 0x3e800000ff027435 */ /* 0x000fc600000001ff */
[----:B------:R-:W-:Y:S01]  /*02b0*/  @!P3 FMUL R20, R20, 16777216 ;  /* 0x4b8000001414b820 */ /* 0x000fe20000400000 */
[----:B------:R-:W-:-:S05]  /*02c0*/  @P2 FMUL R14, R14, 0.25 ;  /* 0x3e8000000e0e2820 */ /* 0x000fca0000400000 */
[----:B------:R-:W1:Y:S01]  /*02d0*/  MUFU.RCP R20, R20 ;  /* 0x0000001400147308 */ /* 0x000e620000001000 */
[----:B------:R-:W-:Y:S01]  /*02e0*/  @!P4 FMUL R14, R14, 16777216 ;  /* 0x4b8000000e0ec820 */ /* 0x000fe20000400000 */
[----:B------:R-:W-:-:S06]  /*02f0*/  FSEL R3, R2, 1, P1 ;  /* 0x3f80000002037808 */ /* 0x000fcc0000800000 */
[----:B------:R-:W3:Y:S01]  /*0300*/  MUFU.RCP R14, R14 ;  /* 0x0000000e000e7308 */ /* 0x000ee20000001000 */
[----:B------:R-:W-:Y:S01]  /*0310*/  @!P3 FMUL R3, R3, 16777216 ;  /* 0x4b8000000303b820 */ /* 0x000fe20000400000 */
[----:B0-----:R-:W-:Y:S01]  /*0320*/  FSEL R13, R2, 1, P2 ;  /* 0x3f800000020d7808 */ /* 0x001fe20001000000 */
[----:B-----5:R-:W-:Y:S02]  /*0330*/  FADD R4, -R4, R6 ;  /* 0x0000000604047221 */ /* 0x020fe40000000100 */
[----:B-1----:R-:W-:Y:S02]  /*0340*/  FMUL R3, R20, R3 ;  /* 0x0000000314037220 */ /* 0x002fe40000400000 */
[----:B------:R-:W-:Y:S01]  /*0350*/  @!P4 FMUL R13, R13, 16777216 ;  /* 0x4b8000000d0dc820 */ /* 0x000fe20000400000 */
[----:B------:R-:W-:Y:S01]  /*0360*/  FADD R5, -R5, R7 ;  /* 0x0000000705057221 */ /* 0x000fe20000000100 */
[----:B------:R-:W-:Y:S02]  /*0370*/  FMUL R3, R4, R3 ;  /* 0x0000000304037220 */ /* 0x000fe40000400000 */
[----:B---3--:R-:W-:-:S02]  /*0380*/  FMUL R4, R14, R13 ;  /* 0x0000000d0e047220 */ /* 0x008fc40000400000 */
[----:B--2---:R-:W-:Y:S02]  /*0390*/  FFMA R8, R3, R10, R8 ;  /* 0x0000000a03087223 */ /* 0x004fe40000000008 */
[----:B------:R-:W-:Y:S02]  /*03a0*/  FMUL R4, R5, R4 ;  /* 0x0000000405047220 */ /* 0x000fe40000400000 */
[----:B------:R-:W-:Y:S02]  /*03b0*/  FADD R3, RZ, -R8 ;  /* 0x80000008ff037221 */ /* 0x000fe40000000000 */
[----:B------:R-:W-:Y:S02]  /*03c0*/  FFMA R9, R4, R11, R9 ;  /* 0x0000000b04097223 */ /* 0x000fe40000000009 */
[----:B------:R-:W-:Y:S02]  /*03d0*/  FMUL R4, R3, 1.4426950216293334961 ;  /* 0x3fb8aa3b03047820 */ /* 0x000fe40000400000 */
[----:B------:R-:W-:-:S04]  /*03e0*/  FADD R3, RZ, -R9 ;  /* 0x80000009ff037221 */ /* 0x000fc80000000000 */
[----:B------:R-:W-:Y:S01]  /*03f0*/  FMUL R6, R3, 1.4426950216293334961 ;  /* 0x3fb8aa3b03067820 */ /* 0x000fe20000400000 */
[----:B------:R-:W-:-:S04]  /*0400*/  FSETP.GEU.AND P1, PT, R4, -126, PT ;  /* 0xc2fc00000400780b */ /* 0x000fc80003f2e000 */
[----:B------:R-:W-:-:S09]  /*0410*/  FSETP.GEU.AND P2, PT, R6, -126, PT ;  /* 0xc2fc00000600780b */ /* 0x000fd20003f4e000 */
[----:B------:R-:W-:-:S04]  /*0420*/  @!P1 FMUL R4, R4, 0.5 ;  /* 0x3f00000004049820 */ /* 0x000fc80000400000 */
[----:B------:R-:W-:Y:S01]  /*0430*/  @!P2 FMUL R6, R6, 0.5 ;  /* 0x3f0000000606a820 */ /* 0x000fe20000400000 */
[----:B------:R-:W0:Y:S08]  /*0440*/  MUFU.EX2 R3, R4 ;  /* 0x0000000400037308 */ /* 0x000e300000000800 */
[----:B------:R-:W1:Y:S01]  /*0450*/  MUFU.EX2 R5, R6 ;  /* 0x0000000600057308 */ /* 0x000e620000000800 */
[----:B0-----:R-:W-:-:S04]  /*0460*/  @!P1 FMUL R3, R3, R3 ;  /* 0x0000000303039220 */ /* 0x001fc80000400000 */
[----:B------:R-:W-:Y:S01]  /*0470*/  FADD R7, R3, 1 ;  /* 0x3f80000003077421 */ /* 0x000fe20000000000 */
[----:B-1----:R-:W-:-:S04]  /*0480*/  @!P2 FMUL R5, R5, R5 ;  /* 0x000000050505a220 */ /* 0x002fc80000400000 */
[----:B------:R-:W-:Y:S01]  /*0490*/  FADD R10, R5, 1 ;  /* 0x3f800000050a7421 */ /* 0x000fe20000000000 */
[----:B------:R-:W-:Y:S01]  /*04a0*/  FSETP.GT.AND P1, PT, R7, 8.50705917302346158658e+37, PT ;  /* 0x7e8000000700780b */ /* 0x000fe20003f24000 */
[----:B------:R-:W0:Y:S03]  /*04b0*/  LDC.64 R4, c[0x0][0x210] ;  /* 0x00008400ff047b82 */ /* 0x000e260000000a00 */
[----:B------:R-:W-:-:S09]  /*04c0*/  FSETP.GT.AND P2, PT, R10, 8.50705917302346158658e+37, PT ;  /* 0x7e8000000a00780b */ /* 0x000fd20003f44000 */
[----:B------:R-:W-:-:S04]  /*04d0*/  @P1 FMUL R7, R7, 0.25 ;  /* 0x3e80000007071820 */ /* 0x000fc80000400000 */
[----:B------:R-:W-:Y:S02]  /*04e0*/  @P2 FMUL R10, R10, 0.25 ;  /* 0x3e8000000a0a2820 */ /* 0x000fe40000400000 */
[----:B------:R-:W1:Y:S08]  /*04f0*/  MUFU.RCP R7, R7 ;  /* 0x0000000700077308 */ /* 0x000e700000001000 */
[----:B------:R-:W2:Y:S01]  /*0500*/  MUFU.RCP R10, R10 ;  /* 0x0000000a000a7308 */ /* 0x000ea20000001000 */
[----:B------:R-:W-:-:S02]  /*0510*/  FSEL R6, R2, 1, P1 ;  /* 0x3f80000002067808 */ /* 0x000fc40000800000 */
[----:B------:R-:W-:-:S03]  /*0520*/  FSEL R3, R2, 1, P2 ;  /* 0x3f80000002037808 */ /* 0x000fc60001000000 */
[----:B-1----:R-:W-:-:S04]  /*0530*/  FMUL R11, R7, R6 ;  /* 0x00000006070b7220 */ /* 0x002fc80000400000 */
[----:B------:R-:W-:Y:S01]  /*0540*/  FMUL R8, R8, R11 ;  /* 0x0000000b08087220 */ /* 0x000fe20000400000 */
[----:B--2---:R-:W-:Y:S01]  /*0550*/  FMUL R6, R10, R3 ;  /* 0x000000030a067220 */ /* 0x004fe20000400000 */
[----:B0-----:R-:W-:-:S04]  /*0560*/  IMAD.WIDE R2, R0, 0x4, R4 ;  /* 0x0000000400027825 */ /* 0x001fc800078e0204 */
[----:B------:R-:W-:Y:S01]  /*0570*/  FMUL R9, R9, R6 ;  /* 0x0000000609097220 */ /* 0x000fe20000400000 */
[----:B------:R-:W-:Y:S06]  /*0580*/  @P0 EXIT ;  /* 0x000000000000094d */ /* 0x000fec0003800000 */
[----:B------:R-:W-:Y:S01]  /*0590*/  STG.E.64 desc[UR4][R2.64], R8 ;  /* 0x0000000802007986 */ /* 0x000fe2000c101b04 */
[----:B------:R-:W-:Y:S05]  /*05a0*/  EXIT ;  /* 0x000000000000794d */ /* 0x000fea0003800000 */
.L_x_0:
[----:B------:R-:W-:-:S00]  /*05b0*/  BRA `(.L_x_0) ;  /* 0xfffffffc00fc7947 */ /* 0x000fc0000383ffff */
[----:B------:R-:W-:-:S00]  /*05c0*/  NOP ;  /* 0x0000000000007918 */ /* 0x000fc00000000000 */
        /* <DEDUP_REMOVED lines=11> */
.L_x_1:


//--------------------- .nv.global.init           --------------------------
	.section	.nv.global.init,"aw",@progbits
.nv.global.init:
	.type		_$_str,@object
	.size		_$_str,(_$_str_$_2 - _$_str)
_$_str:
        /*0000*/ 	.byte	0x5f, 0x5f, 0x43, 0x55, 0x44, 0x41, 0x5f, 0x46, 0x54, 0x5a, 0x00
	.type		_$_str_$_2,@object
	.size		_$_str_$_2,(.L_1 - _$_str_$_2)
_$_str_$_2:
        /*000b*/ 	.byte	0x5f, 0x5f, 0x43, 0x55, 0x44, 0x41, 0x5f, 0x50, 0x52, 0x45, 0x43, 0x5f, 0x53, 0x51, 0x52, 0x54
        /*001b*/ 	.byte	0x00
.L_1:


//--------------------- .nv.constant0.triton_poi_fused__native_batch_norm_legit_no_training_mul_sigmoid_20 --------------------------
	.section	.nv.constant0.triton_poi_fused__native_batch_norm_legit_no_training_mul_sigmoid_20,"a",@progbits
	.sectionflags	@""
	.align	4
.nv.constant0.triton_poi_fused__native_batch_norm_legit_no_training_mul_sigmoid_20:
	.zero		580
